	.headerflags	@"EF_CUDA_TEXMODE_UNIFIED EF_CUDA_64BIT_ADDRESS EF_CUDA_ACCELERATORS EF_CUDA_SM90 EF_CUDA_VIRTUAL_SM(EF_CUDA_SM90)"
	.elftype	@"ET_EXEC"


//--------------------- .nv.info                  --------------------------
	.section	.nv.info,"",@"SHT_CUDA_INFO"
	.align	4


	//----- nvinfo : EIATTR_REGCOUNT
	.align		4
        /*0000*/ 	.byte	0x04, 0x2f
        /*0002*/ 	.short	(.L_3 - .L_2)
	.align		4
.L_2:
        /*0004*/ 	.word	index@(triton_poi_fused__native_batch_norm_legit_no_training_relu_3)
        /*0008*/ 	.word	0x00000028


	//----- nvinfo : EIATTR_MIN_STACK_SIZE
	.align		4
.L_3:
        /*000c*/ 	.byte	0x04, 0x12
        /*000e*/ 	.short	(.L_5 - .L_4)
	.align		4
.L_4:
        /*0010*/ 	.word	index@(triton_poi_fused__native_batch_norm_legit_no_training_relu_3)
        /*0014*/ 	.word	0x00000000


	//----- nvinfo : EIATTR_FRAME_SIZE
	.align		4
.L_5:
        /*0018*/ 	.byte	0x04, 0x11
        /*001a*/ 	.short	(.L_7 - .L_6)
	.align		4
.L_6:
        /*001c*/ 	.word	index@(triton_poi_fused__native_batch_norm_legit_no_training_relu_3)
        /*0020*/ 	.word	0x00000000


	//----- nvinfo : EIATTR_MIN_STACK_SIZE
	.align		4
.L_7:
        /*0024*/ 	.byte	0x04, 0x12
        /*0026*/ 	.short	(.L_9 - .L_8)
	.align		4
.L_8:
        /*0028*/ 	.word	index@(triton_poi_fused__native_batch_norm_legit_no_training_relu_3)
        /*002c*/ 	.word	0x00000000
.L_9:


//--------------------- .nv.info.triton_poi_fused__native_batch_norm_legit_no_training_relu_3 --------------------------
	.section	.nv.info.triton_poi_fused__native_batch_norm_legit_no_training_relu_3,"",@"SHT_CUDA_INFO"
	.sectionflags	@""
	.align	4


	//----- nvinfo : EIATTR_CUDA_API_VERSION
	.align		4
        /*0000*/ 	.byte	0x04, 0x37
        /*0002*/ 	.short	(.L_11 - .L_10)
.L_10:
        /*0004*/ 	.word	0x0000007c


	//----- nvinfo : EIATTR_KPARAM_INFO
	.align		4
.L_11:
        /*0008*/ 	.byte	0x04, 0x17
        /*000a*/ 	.short	(.L_13 - .L_12)
.L_12:
        /*000c*/ 	.word	0x00000000
        /*0010*/ 	.short	0x0007
        /*0012*/ 	.short	0x0034
        /*0014*/ 	.byte	0x00, 0xf0, 0x11, 0x00


	//----- nvinfo : EIATTR_KPARAM_INFO
	.align		4
.L_13:
        /*0018*/ 	.byte	0x04, 0x17
        /*001a*/ 	.short	(.L_15 - .L_14)
.L_14:
        /*001c*/ 	.word	0x00000000
        /*0020*/ 	.short	0x0006
        /*0022*/ 	.short	0x0030
        /*0024*/ 	.byte	0x00, 0xf0, 0x11, 0x00


	//----- nvinfo : EIATTR_KPARAM_INFO
	.align		4
.L_15:
        /*0028*/ 	.byte	0x04, 0x17
        /*002a*/ 	.short	(.L_17 - .L_16)
.L_16:
        /*002c*/ 	.word	0x00000000
        /*0030*/ 	.short	0x0005
        /*0032*/ 	.short	0x0028
        /*0034*/ 	.byte	0x00, 0xf4, 0x21, 0x00


	//----- nvinfo : EIATTR_KPARAM_INFO
	.align		4
.L_17:
        /*0038*/ 	.byte	0x04, 0x17
        /*003a*/ 	.short	(.L_19 - .L_18)
.L_18:
        /*003c*/ 	.word	0x00000000
        /*0040*/ 	.short	0x0004
        /*0042*/ 	.short	0x0020
        /*0044*/ 	.byte	0x00, 0xf4, 0x21, 0x00


	//----- nvinfo : EIATTR_KPARAM_INFO
	.align		4
.L_19:
        /*0048*/ 	.byte	0x04, 0x17
        /*004a*/ 	.short	(.L_21 - .L_20)
.L_20:
        /*004c*/ 	.word	0x00000000
        /*0050*/ 	.short	0x0003
        /*0052*/ 	.short	0x0018
        /*0054*/ 	.byte	0x00, 0xf4, 0x21, 0x00


	//----- nvinfo : EIATTR_KPARAM_INFO
	.align		4
.L_21:
        /*0058*/ 	.byte	0x04, 0x17
        /*005a*/ 	.short	(.L_23 - .L_22)
.L_22:
        /*005c*/ 	.word	0x00000000
        /*0060*/ 	.short	0x0002
        /*0062*/ 	.short	0x0010
        /*0064*/ 	.byte	0x00, 0xf4, 0x21, 0x00


	//----- nvinfo : EIATTR_KPARAM_INFO
	.align		4
.L_23:
        /*0068*/ 	.byte	0x04, 0x17
        /*006a*/ 	.short	(.L_25 - .L_24)
.L_24:
        /*006c*/ 	.word	0x00000000
        /*0070*/ 	.short	0x0001
        /*0072*/ 	.short	0x0008
        /*0074*/ 	.byte	0x00, 0xf4, 0x21, 0x00


	//----- nvinfo : EIATTR_KPARAM_INFO
	.align		4
.L_25:
        /*0078*/ 	.byte	0x04, 0x17
        /*007a*/ 	.short	(.L_27 - .L_26)
.L_26:
        /*007c*/ 	.word	0x00000000
        /*0080*/ 	.short	0x0000
        /*0082*/ 	.short	0x0000
        /*0084*/ 	.byte	0x00, 0xf4, 0x21, 0x00


	//----- nvinfo : EIATTR_SPARSE_MMA_MASK
	.align		4
.L_27:
        /*0088*/ 	.byte	0x03, 0x50
        /*008a*/ 	.short	0x0000


	//----- nvinfo : EIATTR_MAXREG_COUNT
	.align		4
        /*008c*/ 	.byte	0x03, 0x1b
        /*008e*/ 	.short	0x00ff


	//----- nvinfo : EIATTR_EXIT_INSTR_OFFSETS
	.align		4
        /*0090*/ 	.byte	0x04, 0x1c
        /*0092*/ 	.short	(.L_29 - .L_28)


	//   ....[0]....
.L_28:
        /*0094*/ 	.word	0x00001ca0


	//   ....[1]....
        /*0098*/ 	.word	0x00001d40


	//----- nvinfo : EIATTR_REQNTID
	.align		4
.L_29:
        /*009c*/ 	.byte	0x04, 0x10
        /*009e*/ 	.short	(.L_31 - .L_30)
.L_30:
        /*00a0*/ 	.word	0x00000100
        /*00a4*/ 	.word	0x00000001
        /*00a8*/ 	.word	0x00000001


	//----- nvinfo : EIATTR_CBANK_PARAM_SIZE
	.align		4
.L_31:
        /*00ac*/ 	.byte	0x03, 0x19
        /*00ae*/ 	.short	0x0038


	//----- nvinfo : EIATTR_PARAM_CBANK
	.align		4
        /*00b0*/ 	.byte	0x04, 0x0a
        /*00b2*/ 	.short	(.L_33 - .L_32)
	.align		4
.L_32:
        /*00b4*/ 	.word	index@(.nv.constant0.triton_poi_fused__native_batch_norm_legit_no_training_relu_3)
        /*00b8*/ 	.short	0x0210
        /*00ba*/ 	.short	0x0038


	//----- nvinfo : EIATTR_SW_WAR
	.align		4
.L_33:
        /*00bc*/ 	.byte	0x04, 0x36
        /*00be*/ 	.short	(.L_35 - .L_34)
.L_34:
        /*00c0*/ 	.word	0x00000008
.L_35:


//--------------------- .nv.callgraph             --------------------------
	.section	.nv.callgraph,"",@"SHT_CUDA_CALLGRAPH"
	.align	4
	.sectionentsize	8
	.align		4
        /*0000*/ 	.word	0x00000000
	.align		4
        /*0004*/ 	.word	0xffffffff
	.align		4
        /*0008*/ 	.word	0x00000000
	.align		4
        /*000c*/ 	.word	0xfffffffe
	.align		4
        /*0010*/ 	.word	0x00000000
	.align		4
        /*0014*/ 	.word	0xfffffffd
	.align		4
        /*0018*/ 	.word	0x00000000
	.align		4
        /*001c*/ 	.word	0xfffffffc


//--------------------- .nv.constant4             --------------------------
	.section	.nv.constant4,"a",@progbits
	.align	8
	.align		8
.nv.constant4:
        /*0000*/ 	.dword	_$_str
	.align		8
        /*0008*/ 	.dword	_$_str_$_2


//--------------------- .text.triton_poi_fused__native_batch_norm_legit_no_training_relu_3 --------------------------
	.section	.text.triton_poi_fused__native_batch_norm_legit_no_training_relu_3,"ax",@progbits
	.sectionflags	@"SHF_BARRIERS=1"
	.align	128
        .global         triton_poi_fused__native_batch_norm_legit_no_training_relu_3
        .type           triton_poi_fused__native_batch_norm_legit_no_training_relu_3,@function
        .size           triton_poi_fused__native_batch_norm_legit_no_training_relu_3,(.L_x_1 - triton_poi_fused__native_batch_norm_legit_no_training_relu_3)
        .other          triton_poi_fused__native_batch_norm_legit_no_training_relu_3,@"STO_CUDA_ENTRY STV_DEFAULT"
triton_poi_fused__native_batch_norm_legit_no_training_relu_3:
.text.triton_poi_fused__native_batch_norm_legit_no_training_relu_3:
[----:B------:R-:W0:Y:S01]  /*0000*/  LDC R1, c[0x0][0x28] ;  /* 0x00000a00ff017b82 */ /* 0x000e220000000800 */
[----:B------:R-:W1:Y:S01]  /*0010*/  S2R R21, SR_TID.X ;  /* 0x0000000000157919 */ /* 0x000e620000002100 */
[----:B------:R-:W-:Y:S02]  /*0020*/  CS2R R8, SRZ ;  /* 0x0000000000087805 */ /* 0x000fe4000001ff00 */
[----:B------:R-:W-:Y:S01]  /*0030*/  CS2R R10, SRZ ;  /* 0x00000000000a7805 */ /* 0x000fe2000001ff00 */
[----:B------:R-:W-:Y:S01]  /*0040*/  ULDC.64 UR6, c[0x0][0x208] ;  /* 0x0000820000067ab9 */ /* 0x000fe20000000a00 */
[----:B------:R-:W2:Y:S01]  /*0050*/  S2R R24, SR_CTAID.Y ;  /* 0x0000000000187919 */ /* 0x000ea20000002600 */
[----:B------:R-:W-:Y:S02]  /*0060*/  CS2R R12, SRZ ;  /* 0x00000000000c7805 */ /* 0x000fe4000001ff00 */
[----:B------:R-:W-:Y:S01]  /*0070*/  CS2R R14, SRZ ;  /* 0x00000000000e7805 */ /* 0x000fe2000001ff00 */
[----:B------:R-:W3:Y:S01]  /*0080*/  S2R R22, SR_CTAID.X ;  /* 0x0000000000167919 */ /* 0x000ee20000002500 */
[----:B-1----:R-:W-:Y:S01]  /*0090*/  IMAD.SHL.U32 R0, R21, 0x4, RZ ;  /* 0x0000000415007824 */ /* 0x002fe200078e00ff */
[----:B------:R-:W-:-:S04]  /*00a0*/  SHF.R.U32.HI R5, RZ, 0x6, R21 ;  /* 0x00000006ff057819 */ /* 0x000fc80000011615 */
[----:B------:R-:W-:Y:S02]  /*00b0*/  LOP3.LUT R3, R0, 0xfc, RZ, 0xc0, !PT ;  /* 0x000000fc00037812 */ /* 0x000fe400078ec0ff */
[----:B------:R-:W-:Y:S01]  /*00c0*/  SGXT.U32 R5, R5, 0x2 ;  /* 0x000000020505781a */ /* 0x000fe20000000000 */
[----:B---3--:R-:W-:Y:S01]  /*00d0*/  IMAD.SHL.U32 R22, R22, 0x10, RZ ;  /* 0x0000001016167824 */ /* 0x008fe200078e00ff */
[----:B--2---:R-:W-:Y:S02]  /*00e0*/  PRMT R0, R3, 0x6540, R24 ;  /* 0x0000654003007816 */ /* 0x004fe40000000018 */
[----:B------:R-:W1:Y:S02]  /*00f0*/  LDC.64 R2, c[0x0][0x210] ;  /* 0x00008400ff027b82 */ /* 0x000e640000000a00 */
[C---:B------:R-:W-:Y:S01]  /*0100*/  ISETP.GE.AND P0, PT, R0.reuse, 0x300, PT ;  /* 0x000003000000780c */ /* 0x040fe20003f06270 */
[----:B------:R-:W-:Y:S01]  /*0110*/  IMAD.HI R4, R0, 0x2aaaaaab, RZ ;  /* 0x2aaaaaab00047827 */ /* 0x000fe200078e02ff */
[----:B------:R-:W-:-:S04]  /*0120*/  LOP3.LUT R19, R22, R5, RZ, 0xfc, !PT ;  /* 0x0000000516137212 */ /* 0x000fc800078efcff */
[----:B------:R-:W-:Y:S02]  /*0130*/  SHF.R.U32.HI R7, RZ, 0x1f, R4 ;  /* 0x0000001fff077819 */ /* 0x000fe40000011604 */
[C---:B------:R-:W-:Y:S02]  /*0140*/  ISETP.LT.AND P1, PT, R19.reuse, 0x3c1, !P0 ;  /* 0x000003c11300780c */ /* 0x040fe40004721270 */
[----:B------:R-:W-:Y:S02]  /*0150*/  LEA.HI.SX32 R7, R4, R7, 0x1b ;  /* 0x0000000704077211 */ /* 0x000fe400078fdaff */
[----:B------:R-:W-:-:S03]  /*0160*/  LOP3.LUT R4, R19, 0x4, RZ, 0xfc, !PT ;  /* 0x0000000413047812 */ /* 0x000fc600078efcff */
[----:B------:R-:W-:Y:S01]  /*0170*/  IMAD R0, R7, -0xc0, R0 ;  /* 0xffffff4007007824 */ /* 0x000fe200078e0200 */
[----:B------:R-:W-:-:S03]  /*0180*/  ISETP.LT.AND P2, PT, R4, 0x3c1, !P0 ;  /* 0x000003c10400780c */ /* 0x000fc60004741270 */
[----:B------:R-:W-:-:S04]  /*0190*/  IMAD R0, R7, 0x2d0c0, R0 ;  /* 0x0002d0c007007824 */ /* 0x000fc800078e0200 */
[C---:B------:R-:W-:Y:S01]  /*01a0*/  IMAD R23, R19.reuse, 0xc0, R0 ;  /* 0x000000c013177824 */ /* 0x040fe200078e0200 */
[----:B------:R-:W-:-:S03]  /*01b0*/  LOP3.LUT R0, R19, 0x8, RZ, 0xfc, !PT ;  /* 0x0000000813007812 */ /* 0x000fc600078efcff */
[----:B-1----:R-:W-:Y:S01]  /*01c0*/  IMAD.WIDE R4, R23, 0x4, R2 ;  /* 0x0000000417047825 */ /* 0x002fe200078e0202 */
[----:B------:R-:W-:-:S03]  /*01d0*/  ISETP.LT.AND P3, PT, R0, 0x3c1, !P0 ;  /* 0x000003c10000780c */ /* 0x000fc60004761270 */
[----:B------:R-:W-:Y:S01]  /*01e0*/  VIADD R7, R23, 0x300 ;  /* 0x0000030017077836 */ /* 0x000fe20000000000 */
[----:B------:R1:W2:Y:S03]  /*01f0*/  @P1 LDG.E.EL.128 R8, desc[UR6][R4.64] ;  /* 0x0000000604081981 */ /* 0x0002a6000c2e1d00 */
[----:B------:R-:W-:-:S05]  /*0200*/  IMAD.WIDE R6, R7, 0x4, R2 ;  /* 0x0000000407067825 */ /* 0x000fca00078e0202 */
[----:B------:R3:W4:Y:S01]  /*0210*/  @P2 LDG.E.EL.128 R12, desc[UR6][R6.64] ;  /* 0x00000006060c2981 */ /* 0x000722000c2e1d00 */
[----:B------:R-:W-:Y:S01]  /*0220*/  VIADD R27, R23, 0x600 ;  /* 0x00000600171b7836 */ /* 0x000fe20000000000 */
[----:B------:R-:W-:Y:S02]  /*0230*/  LOP3.LUT R0, R19, 0xc, RZ, 0xfc, !PT ;  /* 0x0000000c13007812 */ /* 0x000fe400078efcff */
[----:B------:R-:W-:Y:S02]  /*0240*/  CS2R R16, SRZ ;  /* 0x0000000000107805 */ /* 0x000fe4000001ff00 */
[----:B------:R-:W-:Y:S01]  /*0250*/  CS2R R18, SRZ ;  /* 0x0000000000127805 */ /* 0x000fe2000001ff00 */
[----:B------:R-:W-:-:S05]  /*0260*/  IMAD.WIDE R26, R27, 0x4, R2 ;  /* 0x000000041b1a7825 */ /* 0x000fca00078e0202 */
[----:B------:R5:W4:Y:S01]  /*0270*/  @P3 LDG.E.EL.128 R16, desc[UR6][R26.64] ;  /* 0x000000061a103981 */ /* 0x000b22000c2e1d00 */
[----:B------:R-:W-:Y:S01]  /*0280*/  ISETP.LT.AND P0, PT, R0, 0x3c1, !P0 ;  /* 0x000003c10000780c */ /* 0x000fe20004701270 */
[----:B------:R-:W-:Y:S01]  /*0290*/  VIADD R23, R23, 0x900 ;  /* 0x0000090017177836 */ /* 0x000fe20000000000 */
[----:B-1----:R-:W-:Y:S02]  /*02a0*/  CS2R R4, SRZ ;  /* 0x0000000000047805 */ /* 0x002fe4000001ff00 */
[----:B---3--:R-:W-:Y:S01]  /*02b0*/  CS2R R6, SRZ ;  /* 0x0000000000067805 */ /* 0x008fe2000001ff00 */
[----:B------:R-:W-:-:S08]  /*02c0*/  IMAD.WIDE R2, R23, 0x4, R2 ;  /* 0x0000000417027825 */ /* 0x000fd000078e0202 */
[----:B------:R1:W3:Y:S01]  /*02d0*/  @P0 LDG.E.EL.128 R4, desc[UR6][R2.64] ;  /* 0x0000000602040981 */ /* 0x0002e2000c2e1d00 */
[----:B------:R-:W1:Y:S01]  /*02e0*/  S2UR UR5, SR_CgaCtaId ;  /* 0x00000000000579c3 */ /* 0x000e620000008800 */
[----:B------:R-:W-:Y:S01]  /*02f0*/  IMAD.SHL.U32 R25, R21, 0x10, RZ ;  /* 0x0000001015197824 */ /* 0x000fe200078e00ff */
[----:B------:R-:W-:Y:S01]  /*0300*/  UMOV UR4, 0x400 ;  /* 0x0000040000047882 */ /* 0x000fe20000000000 */
[----:B------:R-:W-:-:S03]  /*0310*/  SHF.R.U32.HI R0, RZ, 0x2, R21 ;  /* 0x00000002ff007819 */ /* 0x000fc60000011615 */
[----:B------:R-:W-:Y:S02]  /*0320*/  LOP3.LUT R25, R25, 0xff0, RZ, 0xc0, !PT ;  /* 0x00000ff019197812 */ /* 0x000fe400078ec0ff */
[----:B------:R-:W-:Y:S01]  /*0330*/  LOP3.LUT R0, R0, 0x30, RZ, 0xc0, !PT ;  /* 0x0000003000007812 */ /* 0x000fe200078ec0ff */
[----:B01----:R-:W-:-:S06]  /*0340*/  UPRMT UR4, UR5, 0x654, UR4 ;  /* 0x0000065405047896 */ /* 0x003fcc0008000004 */
[----:B------:R-:W-:Y:S02]  /*0350*/  IADD3 R32, R25, UR4, R0 ;  /* 0x0000000419207c10 */ /* 0x000fe4000fffe000 */
[----:B------:R-:W-:-:S04]  /*0360*/  LOP3.LUT R23, R21, 0xff, RZ, 0xc0, !PT ;  /* 0x000000ff15177812 */ /* 0x000fc800078ec0ff */
[----:B------:R-:W-:Y:S02]  /*0370*/  LEA R20, R23, UR4, 0x2 ;  /* 0x0000000417147c11 */ /* 0x000fe4000f8e10ff */
[----:B------:R-:W-:-:S04]  /*0380*/  PRMT R33, R21, 0x6540, R24 ;  /* 0x0000654015217816 */ /* 0x000fc80000000018 */
[C---:B------:R-:W-:Y:S01]  /*0390*/  ISETP.GE.AND P0, PT, R33.reuse, 0x300, PT ;  /* 0x000003002100780c */ /* 0x040fe20003f06270 */
[----:B--2---:R0:W-:Y:S01]  /*03a0*/  STS.128 [R32], R8 ;  /* 0x0000000820007388 */ /* 0x0041e20000000c00 */
[----:B------:R-:W-:Y:S08]  /*03b0*/  BAR.SYNC.DEFER_BLOCKING 0x0 ;  /* 0x0000000000007b1d */ /* 0x000ff00000010000 */
[----:B0-----:R-:W0:Y:S01]  /*03c0*/  LDC.64 R8, c[0x0][0x220] ;  /* 0x00008800ff087b82 */ /* 0x001e220000000a00 */
[----:B-----5:R-:W1:Y:S04]  /*03d0*/  LDS R26, [R20] ;  /* 0x00000000141a7984 */ /* 0x020e680000000800 */
[----:B------:R-:W-:Y:S04]  /*03e0*/  LDS R27, [R20+0x410] ;  /* 0x00041000141b7984 */ /* 0x000fe80000000800 */
[----:B------:R-:W-:Y:S04]  /*03f0*/  LDS R28, [R20+0x820] ;  /* 0x00082000141c7984 */ /* 0x000fe80000000800 */
[----:B------:R-:W-:Y:S01]  /*0400*/  LDS R29, [R20+0xc30] ;  /* 0x000c3000141d7984 */ /* 0x000fe20000000800 */
[----:B------:R-:W-:Y:S06]  /*0410*/  BAR.SYNC.DEFER_BLOCKING 0x0 ;  /* 0x0000000000007b1d */ /* 0x000fec0000010000 */
[----:B----4-:R2:W-:Y:S02]  /*0420*/  STS.128 [R32], R12 ;  /* 0x0000000c20007388 */ /* 0x0105e40000000c00 */
[----:B------:R-:W-:Y:S06]  /*0430*/  BAR.SYNC.DEFER_BLOCKING 0x0 ;  /* 0x0000000000007b1d */ /* 0x000fec0000010000 */
[----:B------:R-:W-:Y:S04]  /*0440*/  LDS R30, [R20] ;  /* 0x00000000141e7984 */ /* 0x000fe80000000800 */
[----:B------:R-:W-:Y:S04]  /*0450*/  LDS R31, [R20+0x410] ;  /* 0x00041000141f7984 */ /* 0x000fe80000000800 */
[----:B------:R-:W-:Y:S04]  /*0460*/  LDS R10, [R20+0x820] ;  /* 0x00082000140a7984 */ /* 0x000fe80000000800 */
[----:B------:R-:W4:Y:S01]  /*0470*/  LDS R11, [R20+0xc30] ;  /* 0x000c3000140b7984 */ /* 0x000f220000000800 */
[----:B------:R-:W-:Y:S06]  /*0480*/  BAR.SYNC.DEFER_BLOCKING 0x0 ;  /* 0x0000000000007b1d */ /* 0x000fec0000010000 */
[----:B------:R-:W-:Y:S02]  /*0490*/  STS.128 [R32], R16 ;  /* 0x0000001020007388 */ /* 0x000fe40000000c00 */
[----:B------:R-:W-:Y:S06]  /*04a0*/  BAR.SYNC.DEFER_BLOCKING 0x0 ;  /* 0x0000000000007b1d */ /* 0x000fec0000010000 */
[----:B------:R-:W-:Y:S04]  /*04b0*/  LDS R3, [R20] ;  /* 0x0000000014037984 */ /* 0x000fe80000000800 */
[----:B------:R-:W-:Y:S04]  /*04c0*/  LDS R0, [R20+0x410] ;  /* 0x0004100014007984 */ /* 0x000fe80000000800 */
[----:B------:R-:W5:Y:S04]  /*04d0*/  LDS R2, [R20+0x820] ;  /* 0x0008200014027984 */ /* 0x000f680000000800 */
[----:B------:R-:W1:Y:S01]  /*04e0*/  LDS R14, [R20+0xc30] ;  /* 0x000c3000140e7984 */ /* 0x000e620000000800 */
[----:B------:R-:W-:Y:S01]  /*04f0*/  BAR.SYNC.DEFER_BLOCKING 0x0 ;  /* 0x0000000000007b1d */ /* 0x000fe20000010000 */
[----:B--2---:R-:W-:-:S05]  /*0500*/  IMAD.HI R12, R33, 0x2aaaaaab, RZ ;  /* 0x2aaaaaab210c7827 */ /* 0x004fca00078e02ff */
[----:B------:R-:W-:-:S04]  /*0510*/  SHF.R.U32.HI R13, RZ, 0x1f, R12 ;  /* 0x0000001fff0d7819 */ /* 0x000fc8000001160c */
[----:B------:R-:W-:Y:S01]  /*0520*/  LEA.HI R12, R12, R13, RZ, 0x1b ;  /* 0x0000000d0c0c7211 */ /* 0x000fe200078fd8ff */
[----:B---3--:R2:W-:Y:S01]  /*0530*/  STS.128 [R32], R4 ;  /* 0x0000000420007388 */ /* 0x0085e20000000c00 */
[----:B------:R-:W-:Y:S03]  /*0540*/  BAR.SYNC.DEFER_BLOCKING 0x0 ;  /* 0x0000000000007b1d */ /* 0x000fe60000010000 */
[----:B------:R-:W-:Y:S02]  /*0550*/  IMAD R33, R12, -0xc0, R33 ;  /* 0xffffff400c217824 */ /* 0x000fe400078e0221 */
[----:B------:R-:W-:Y:S02]  /*0560*/  IMAD.MOV.U32 R15, RZ, RZ, RZ ;  /* 0x000000ffff0f7224 */ /* 0x000fe400078e00ff */
[----:B0-----:R-:W-:Y:S01]  /*0570*/  IMAD.WIDE R8, R33, 0x4, R8 ;  /* 0x0000000421087825 */ /* 0x001fe200078e0208 */
[----:B------:R-:W0:Y:S08]  /*0580*/  LDC.64 R12, c[0x0][0x218] ;  /* 0x00008600ff0c7b82 */ /* 0x000e300000000a00 */
[----:B--2---:R-:W2:Y:S08]  /*0590*/  LDC.64 R6, c[0x0][0x228] ;  /* 0x00008a00ff067b82 */ /* 0x004eb00000000a00 */
[----:B------:R-:W3:Y:S01]  /*05a0*/  LDC.64 R4, c[0x0][0x230] ;  /* 0x00008c00ff047b82 */ /* 0x000ee20000000a00 */
[----:B------:R0:W4:Y:S01]  /*05b0*/  @!P0 LDG.E.EL R15, desc[UR6][R8.64] ;  /* 0x00000006080f8981 */ /* 0x000122000c2e1900 */
[----:B------:R-:W-:Y:S01]  /*05c0*/  IMAD.MOV.U32 R19, RZ, RZ, RZ ;  /* 0x000000ffff137224 */ /* 0x000fe200078e00ff */
[----:B------:R-:W-:-:S02]  /*05d0*/  CS2R R16, SRZ ;  /* 0x0000000000107805 */ /* 0x000fc4000001ff00 */
[----:B------:R-:W1:Y:S01]  /*05e0*/  LDS R18, [R20] ;  /* 0x0000000014127984 */ /* 0x000e620000000800 */
[----:B0-----:R-:W-:-:S05]  /*05f0*/  IMAD.WIDE R12, R33, 0x4, R12 ;  /* 0x00000004210c7825 */ /* 0x001fca00078e020c */
[----:B------:R0:W1:Y:S01]  /*0600*/  @!P0 LDG.E.EL R19, desc[UR6][R12.64] ;  /* 0x000000060c138981 */ /* 0x000062000c2e1900 */
[----:B--2---:R-:W-:-:S05]  /*0610*/  IMAD.WIDE R6, R33, 0x4, R6 ;  /* 0x0000000421067825 */ /* 0x004fca00078e0206 */
[----:B------:R-:W2:Y:S01]  /*0620*/  @!P0 LDG.E.EL R17, desc[UR6][R6.64] ;  /* 0x0000000606118981 */ /* 0x000ea2000c2e1900 */
[----:B---3--:R-:W-:-:S05]  /*0630*/  IMAD.WIDE R4, R33, 0x4, R4 ;  /* 0x0000000421047825 */ /* 0x008fca00078e0204 */
[----:B------:R3:W2:Y:S01]  /*0640*/  @!P0 LDG.E.EL R16, desc[UR6][R4.64] ;  /* 0x0000000604108981 */ /* 0x0006a2000c2e1900 */
[----:B------:R-:W-:Y:S01]  /*0650*/  IMAD.MOV.U32 R8, RZ, RZ, 0x3e800000 ;  /* 0x3e800000ff087424 */ /* 0x000fe200078e00ff */
[----:B0-----:R-:W-:-:S04]  /*0660*/  SHF.R.U32.HI R12, RZ, 0x4, R21 ;  /* 0x00000004ff0c7819 */ /* 0x001fc80000011615 */
[----:B---3--:R-:W-:Y:S02]  /*0670*/  SGXT.U32 R5, R12, 0x4 ;  /* 0x000000040c05781a */ /* 0x008fe40000000000 */
[----:B------:R-:W0:Y:S02]  /*0680*/  LDS R12, [R20+0x410] ;  /* 0x00041000140c7984 */ /* 0x000e240000000800 */
[----:B------:R-:W-:Y:S01]  /*0690*/  PRMT R24, R5, 0x6540, R24 ;  /* 0x0000654005187816 */ /* 0x000fe20000000018 */
[----:B------:R-:W3:Y:S01]  /*06a0*/  S2UR UR4, SR_CgaCtaId ;  /* 0x00000000000479c3 */ /* 0x000ee20000008800 */
[----:B------:R-:W-:Y:S01]  /*06b0*/  LOP3.LUT R21, R22, 0xf, R21, 0xf8, !PT ;  /* 0x0000000f16157812 */ /* 0x000fe200078ef815 */
[----:B------:R-:W-:Y:S02]  /*06c0*/  UMOV UR5, 0x400 ;  /* 0x0000040000057882 */ /* 0x000fe40000000000 */
[----:B---3--:R-:W-:Y:S01]  /*06d0*/  UPRMT UR4, UR4, 0x654, UR5 ;  /* 0x0000065404047896 */ /* 0x008fe20008000005 */
[----:B----4-:R-:W-:-:S04]  /*06e0*/  FADD R15, R15, 0.0010000000474974513054 ;  /* 0x3a83126f0f0f7421 */ /* 0x010fc80000000000 */
[----:B------:R-:W3:Y:S02]  /*06f0*/  MUFU.SQRT R9, R15 ;  /* 0x0000000f00097308 */ /* 0x000ee40000002000 */
[C---:B---3--:R-:W-:Y:S02]  /*0700*/  FSETP.GT.AND P0, PT, R9.reuse, 8.50705917302346158658e+37, PT ;  /* 0x7e8000000900780b */ /* 0x048fe40003f04000 */
[----:B------:R-:W-:-:S11]  /*0710*/  FSETP.GEU.AND P1, PT, R9, 1.175494350822287508e-38, PT ;  /* 0x008000000900780b */ /* 0x000fd60003f2e000 */
[----:B------:R-:W-:-:S04]  /*0720*/  @P0 FMUL R9, R9, 0.25 ;  /* 0x3e80000009090820 */ /* 0x000fc80000400000 */
[----:B------:R-:W-:Y:S01]  /*0730*/  @!P1 FMUL R9, R9, 16777216 ;  /* 0x4b80000009099820 */ /* 0x000fe20000400000 */
[----:B------:R-:W-:Y:S02]  /*0740*/  FSEL R6, R8, 1, P0 ;  /* 0x3f80000008067808 */ /* 0x000fe40000000000 */
[----:B------:R-:W3:Y:S03]  /*0750*/  LDS R8, [R20+0x820] ;  /* 0x0008200014087984 */ /* 0x000ee60000000800 */
[----:B------:R-:W4:Y:S01]  /*0760*/  MUFU.RCP R9, R9 ;  /* 0x0000000900097308 */ /* 0x000f220000001000 */
[----:B------:R-:W-:-:S04]  /*0770*/  @!P1 FMUL R6, R6, 16777216 ;  /* 0x4b80000006069820 */ /* 0x000fc80000400000 */
[----:B----4-:R-:W-:Y:S02]  /*0780*/  FMUL R4, R9, R6 ;  /* 0x0000000609047220 */ /* 0x010fe40000400000 */
[----:B------:R-:W4:Y:S01]  /*0790*/  LDS R6, [R20+0xc30] ;  /* 0x000c300014067984 */ /* 0x000f220000000800 */
[--C-:B-1----:R-:W-:Y:S01]  /*07a0*/  FADD R5, R26, -R19.reuse ;  /* 0x800000131a057221 */ /* 0x102fe20000000000 */
[--C-:B------:R-:W-:Y:S01]  /*07b0*/  FADD R35, R11, -R19.reuse ;  /* 0x800000130b237221 */ /* 0x100fe20000000000 */
[--C-:B-----5:R-:W-:Y:S01]  /*07c0*/  FADD R11, R2, -R19.reuse ;  /* 0x80000013020b7221 */ /* 0x120fe20000000000 */
[--C-:B------:R-:W-:Y:S01]  /*07d0*/  FADD R27, R27, -R19.reuse ;  /* 0x800000131b1b7221 */ /* 0x100fe20000000000 */
[--C-:B------:R-:W-:Y:S01]  /*07e0*/  FADD R15, R10, -R19.reuse ;  /* 0x800000130a0f7221 */ /* 0x100fe20000000000 */
[--C-:B------:R-:W-:Y:S01]  /*07f0*/  FADD R7, R28, -R19.reuse ;  /* 0x800000131c077221 */ /* 0x100fe20000000000 */
[--C-:B------:R-:W-:Y:S01]  /*0800*/  FADD R33, R3, -R19.reuse ;  /* 0x8000001303217221 */ /* 0x100fe20000000000 */
[----:B------:R-:W-:Y:S01]  /*0810*/  FMUL R5, R4, R5 ;  /* 0x0000000504057220 */ /* 0x000fe20000400000 */
[--C-:B------:R-:W-:Y:S01]  /*0820*/  FADD R9, R30, -R19.reuse ;  /* 0x800000131e097221 */ /* 0x100fe20000000000 */
[--C-:B------:R-:W-:Y:S01]  /*0830*/  FADD R3, R14, -R19.reuse ;  /* 0x800000130e037221 */ /* 0x100fe20000000000 */
[----:B------:R-:W-:Y:S01]  /*0840*/  FMUL R11, R4, R11 ;  /* 0x0000000b040b7220 */ /* 0x000fe20000400000 */
[--C-:B------:R-:W-:Y:S01]  /*0850*/  FADD R29, R29, -R19.reuse ;  /* 0x800000131d1d7221 */ /* 0x100fe20000000000 */
[--C-:B------:R-:W-:Y:S01]  /*0860*/  FADD R31, R31, -R19.reuse ;  /* 0x800000131f1f7221 */ /* 0x100fe20000000000 */
[--C-:B------:R-:W-:Y:S01]  /*0870*/  FADD R13, R0, -R19.reuse ;  /* 0x80000013000d7221 */ /* 0x100fe20000000000 */
[--C-:B------:R-:W-:Y:S01]  /*0880*/  FADD R18, R18, -R19.reuse ;  /* 0x8000001312127221 */ /* 0x100fe20000000000 */
[--C-:B0-----:R-:W-:Y:S01]  /*0890*/  FADD R37, R12, -R19.reuse ;  /* 0x800000130c257221 */ /* 0x101fe20000000000 */
[C---:B------:R-:W-:Y:S01]  /*08a0*/  FMUL R14, R4.reuse, R15 ;  /* 0x0000000f040e7220 */ /* 0x040fe20000400000 */
[----:B------:R-:W-:Y:S01]  /*08b0*/  FMUL R27, R4, R27 ;  /* 0x0000001b041b7220 */ /* 0x000fe20000400000 */
[--C-:B---3--:R-:W-:Y:S01]  /*08c0*/  FADD R8, R8, -R19.reuse ;  /* 0x8000001308087221 */ /* 0x108fe20000000000 */
[--C-:B--2---:R-:W-:Y:S01]  /*08d0*/  FFMA R15, R5, R17, R16.reuse ;  /* 0x00000011050f7223 */ /* 0x104fe20000000010 */
[C---:B------:R-:W-:Y:S01]  /*08e0*/  FMUL R3, R4.reuse, R3 ;  /* 0x0000000304037220 */ /* 0x040fe20000400000 */
[C---:B------:R-:W-:Y:S01]  /*08f0*/  FMUL R2, R4.reuse, R9 ;  /* 0x0000000904027220 */ /* 0x040fe20000400000 */
[-CC-:B------:R-:W-:Y:S01]  /*0900*/  FFMA R5, R11, R17.reuse, R16.reuse ;  /* 0x000000110b057223 */ /* 0x180fe20000000010 */
[----:B------:R-:W-:Y:S01]  /*0910*/  FMUL R9, R4, R8 ;  /* 0x0000000804097220 */ /* 0x000fe20000400000 */
[----:B------:R-:W-:Y:S01]  /*0920*/  LOP3.LUT R11, R24, 0xe0, RZ, 0xfc, !PT ;  /* 0x000000e0180b7812 */ /* 0x000fe200078efcff */
[----:B------:R-:W-:Y:S01]  /*0930*/  FFMA R0, R27, R17, R16 ;  /* 0x000000111b007223 */ /* 0x000fe20000000010 */
[C---:B------:R-:W-:Y:S01]  /*0940*/  FMUL R28, R4.reuse, R29 ;  /* 0x0000001d041c7220 */ /* 0x040fe20000400000 */
[----:B------:R-:W-:Y:S01]  /*0950*/  FMUL R13, R4, R13 ;  /* 0x0000000d040d7220 */ /* 0x000fe20000400000 */
[----:B----4-:R-:W-:Y:S01]  /*0960*/  FADD R19, R6, -R19 ;  /* 0x8000001306137221 */ /* 0x010fe20000000000 */
[C---:B------:R-:W-:Y:S01]  /*0970*/  FMUL R6, R4.reuse, R7 ;  /* 0x0000000704067220 */ /* 0x040fe20000400000 */
[----:B------:R-:W-:-:S03]  /*0980*/  FMUL R7, R4, R18 ;  /* 0x0000001204077220 */ /* 0x000fc60000400000 */
[-CC-:B------:R-:W-:Y:S01]  /*0990*/  FFMA R27, R6, R17.reuse, R16.reuse ;  /* 0x00000011061b7223 */ /* 0x180fe20000000010 */
[-CC-:B------:R-:W-:Y:S01]  /*09a0*/  FFMA R6, R3, R17.reuse, R16.reuse ;  /* 0x0000001103067223 */ /* 0x180fe20000000010 */
[----:B------:R-:W-:Y:S01]  /*09b0*/  FFMA R3, R9, R17, R16 ;  /* 0x0000001109037223 */ /* 0x000fe20000000010 */
[----:B------:R-:W-:-:S04]  /*09c0*/  IMAD.HI R9, R11, 0x2aaaaaab, RZ ;  /* 0x2aaaaaab0b097827 */ /* 0x000fc800078e02ff */
[C---:B------:R-:W-:Y:S01]  /*09d0*/  FMUL R33, R4.reuse, R33 ;  /* 0x0000002104217220 */ /* 0x040fe20000400000 */
[C---:B------:R-:W-:Y:S01]  /*09e0*/  FMUL R35, R4.reuse, R35 ;  /* 0x0000002304237220 */ /* 0x040fe20000400000 */
[C---:B------:R-:W-:Y:S01]  /*09f0*/  FMUL R31, R4.reuse, R31 ;  /* 0x0000001f041f7220 */ /* 0x040fe20000400000 */
[C---:B------:R-:W-:Y:S01]  /*0a00*/  FMUL R37, R4.reuse, R37 ;  /* 0x0000002504257220 */ /* 0x040fe20000400000 */
[----:B------:R-:W-:Y:S01]  /*0a10*/  FMUL R29, R4, R19 ;  /* 0x00000013041d7220 */ /* 0x000fe20000400000 */
[----:B------:R-:W-:Y:S01]  /*0a20*/  FFMA R4, R7, R17, R16 ;  /* 0x0000001107047223 */ /* 0x000fe20000000010 */
[----:B------:R-:W-:Y:S02]  /*0a30*/  SHF.R.U32.HI R22, RZ, 0x1f, R9 ;  /* 0x0000001fff167819 */ /* 0x000fe40000011609 */
[----:B------:R-:W-:Y:S02]  /*0a40*/  LOP3.LUT R7, R24, 0xd0, RZ, 0xfc, !PT ;  /* 0x000000d018077812 */ /* 0x000fe400078efcff */
[----:B------:R-:W-:-:S03]  /*0a50*/  LEA.HI.SX32 R22, R9, R22, 0x1b ;  /* 0x0000001609167211 */ /* 0x000fc600078fdaff */
[----:B------:R-:W-:-:S05]  /*0a60*/  IMAD.HI R9, R7, 0x2aaaaaab, RZ ;  /* 0x2aaaaaab07097827 */ /* 0x000fca00078e02ff */
[----:B------:R-:W-:Y:S01]  /*0a70*/  SHF.R.U32.HI R30, RZ, 0x1f, R9 ;  /* 0x0000001fff1e7819 */ /* 0x000fe20000011609 */
[----:B------:R-:W-:-:S03]  /*0a80*/  IMAD R32, R22, -0xc0, R11 ;  /* 0xffffff4016207824 */ /* 0x000fc600078e020b */
[----:B------:R-:W-:Y:S01]  /*0a90*/  LEA.HI.SX32 R30, R9, R30, 0x1b ;  /* 0x0000001e091e7211 */ /* 0x000fe200078fdaff */
[----:B------:R-:W-:Y:S01]  /*0aa0*/  IMAD R9, R32, 0x3c1, R21 ;  /* 0x000003c120097824 */ /* 0x000fe200078e0215 */
[----:B------:R-:W-:-:S03]  /*0ab0*/  ISETP.GE.AND P0, PT, R21, 0x3c1, PT ;  /* 0x000003c11500780c */ /* 0x000fc60003f06270 */
[----:B------:R-:W-:Y:S01]  /*0ac0*/  IMAD R32, R30, -0xc0, R7 ;  /* 0xffffff401e207824 */ /* 0x000fe200078e0207 */
[----:B------:R-:W-:Y:S01]  /*0ad0*/  ISETP.LT.AND P1, PT, R11, 0x300, !P0 ;  /* 0x000003000b00780c */ /* 0x000fe20004721270 */
[-CC-:B------:R-:W-:Y:S01]  /*0ae0*/  FFMA R12, R13, R17.reuse, R16.reuse ;  /* 0x000000110d0c7223 */ /* 0x180fe20000000010 */
[----:B------:R-:W-:Y:S01]  /*0af0*/  LOP3.LUT R13, R24, 0x90, RZ, 0xfc, !PT ;  /* 0x00000090180d7812 */ /* 0x000fe200078efcff */
[----:B------:R-:W-:Y:S02]  /*0b00*/  IMAD R11, R32, 0x3c1, R21 ;  /* 0x000003c1200b7824 */ /* 0x000fe400078e0215 */
[-CC-:B------:R-:W-:Y:S01]  /*0b10*/  FFMA R8, R2, R17.reuse, R16.reuse ;  /* 0x0000001102087223 */ /* 0x180fe20000000010 */
[-CC-:B------:R-:W-:Y:S01]  /*0b20*/  FFMA R28, R28, R17.reuse, R16.reuse ;  /* 0x000000111c1c7223 */ /* 0x180fe20000000010 */
[-CC-:B------:R-:W-:Y:S01]  /*0b30*/  FFMA R19, R31, R17.reuse, R16.reuse ;  /* 0x000000111f137223 */ /* 0x180fe20000000010 */
[-CC-:B------:R-:W-:Y:S01]  /*0b40*/  FFMA R14, R14, R17.reuse, R16.reuse ;  /* 0x000000110e0e7223 */ /* 0x180fe20000000010 */
[-CC-:B------:R-:W-:Y:S01]  /*0b50*/  FFMA R18, R35, R17.reuse, R16.reuse ;  /* 0x0000001123127223 */ /* 0x180fe20000000010 */
[-CC-:B------:R-:W-:Y:S01]  /*0b60*/  FFMA R10, R33, R17.reuse, R16.reuse ;  /* 0x00000011210a7223 */ /* 0x180fe20000000010 */
[----:B------:R-:W-:Y:S01]  /*0b70*/  FFMA R2, R37, R17, R16 ;  /* 0x0000001125027223 */ /* 0x000fe20000000010 */
[----:B------:R-:W-:-:S02]  /*0b80*/  IMAD R11, R30, 0x5a180, R11 ;  /* 0x0005a1801e0b7824 */ /* 0x000fc400078e020b */
[----:B------:R-:W-:Y:S01]  /*0b90*/  FFMA R16, R29, R17, R16 ;  /* 0x000000111d107223 */ /* 0x000fe20000000010 */
[----:B------:R-:W-:Y:S01]  /*0ba0*/  LEA.HI R30, R25, UR4, RZ, 0x1e ;  /* 0x00000004191e7c11 */ /* 0x000fe2000f8ff0ff */
[----:B------:R-:W-:Y:S01]  /*0bb0*/  IMAD.HI R17, R13, 0x2aaaaaab, RZ ;  /* 0x2aaaaaab0d117827 */ /* 0x000fe200078e02ff */
[----:B------:R-:W-:Y:S01]  /*0bc0*/  P2R R26, PR, RZ, 0x2 ;  /* 0x00000002ff1a7803 */ /* 0x000fe20000000000 */
[----:B------:R-:W-:Y:S01]  /*0bd0*/  BAR.SYNC.DEFER_BLOCKING 0x0 ;  /* 0x0000000000007b1d */ /* 0x000fe20000010000 */
[----:B------:R-:W-:Y:S01]  /*0be0*/  ISETP.LT.AND P1, PT, R7, 0x300, !P0 ;  /* 0x000003000700780c */ /* 0x000fe20004721270 */
[----:B------:R-:W-:Y:S01]  /*0bf0*/  IMAD R7, R25, 0x4, R30 ;  /* 0x0000000419077824 */ /* 0x000fe200078e021e */
[----:B------:R-:W-:-:S04]  /*0c00*/  SHF.R.U32.HI R30, RZ, 0x1f, R17 ;  /* 0x0000001fff1e7819 */ /* 0x000fc80000011611 */
[----:B------:R-:W-:-:S05]  /*0c10*/  LEA.HI.SX32 R30, R17, R30, 0x1b ;  /* 0x0000001e111e7211 */ /* 0x000fca00078fdaff */
[----:B------:R-:W-:Y:S02]  /*0c20*/  IMAD R32, R30, -0xc0, R13 ;  /* 0xffffff401e207824 */ /* 0x000fe400078e020d */
[----:B------:R-:W-:Y:S02]  /*0c30*/  IMAD R9, R22, 0x5a180, R9 ;  /* 0x0005a18016097824 */ /* 0x000fe400078e0209 */
[----:B------:R-:W-:Y:S01]  /*0c40*/  IMAD R17, R32, 0x3c1, R21 ;  /* 0x000003c120117824 */ /* 0x000fe200078e0215 */
[----:B------:R-:W-:Y:S02]  /*0c50*/  P2R R22, PR, RZ, 0x2 ;  /* 0x00000002ff167803 */ /* 0x000fe40000000000 */
[----:B------:R-:W-:Y:S01]  /*0c60*/  ISETP.LT.AND P1, PT, R13, 0x300, !P0 ;  /* 0x000003000d00780c */ /* 0x000fe20004721270 */
[----:B------:R-:W-:Y:S01]  /*0c70*/  IMAD R13, R30, 0x5a180, R17 ;  /* 0x0005a1801e0d7824 */ /* 0x000fe200078e0211 */
[----:B------:R-:W-:Y:S02]  /*0c80*/  FSETP.GEU.AND P2, PT, R15, RZ, PT ;  /* 0x000000ff0f00720b */ /* 0x000fe40003f4e000 */
[----:B------:R-:W-:-:S02]  /*0c90*/  LOP3.LUT R17, R24, 0x80, RZ, 0xfc, !PT ;  /* 0x0000008018117812 */ /* 0x000fc400078efcff */
[----:B------:R-:W-:-:S03]  /*0ca0*/  FSEL R34, R15, RZ, P2 ;  /* 0x000000ff0f227208 */ /* 0x000fc60001000000 */
[----:B------:R-:W-:-:S05]  /*0cb0*/  IMAD.HI R15, R17, 0x2aaaaaab, RZ ;  /* 0x2aaaaaab110f7827 */ /* 0x000fca00078e02ff */
[----:B------:R-:W-:-:S04]  /*0cc0*/  SHF.R.U32.HI R30, RZ, 0x1f, R15 ;  /* 0x0000001fff1e7819 */ /* 0x000fc8000001160f */
[----:B------:R-:W-:-:S05]  /*0cd0*/  LEA.HI.SX32 R30, R15, R30, 0x1b ;  /* 0x0000001e0f1e7211 */ /* 0x000fca00078fdaff */
[----:B------:R-:W-:Y:S01]  /*0ce0*/  IMAD R32, R30, -0xc0, R17 ;  /* 0xffffff401e207824 */ /* 0x000fe200078e0211 */
[----:B------:R-:W-:-:S03]  /*0cf0*/  FSETP.GEU.AND P3, PT, R0, RZ, PT ;  /* 0x000000ff0000720b */ /* 0x000fc60003f6e000 */
[----:B------:R-:W-:-:S04]  /*0d00*/  IMAD R15, R32, 0x3c1, R21 ;  /* 0x000003c1200f7824 */ /* 0x000fc800078e0215 */
[----:B------:R-:W-:Y:S01]  /*0d10*/  IMAD R15, R30, 0x5a180, R15 ;  /* 0x0005a1801e0f7824 */ /* 0x000fe200078e020f */
[----:B------:R-:W-:Y:S02]  /*0d20*/  FSEL R30, R0, RZ, P3 ;  /* 0x000000ff001e7208 */ /* 0x000fe40001800000 */
[C---:B------:R-:W-:Y:S02]  /*0d30*/  FSETP.GEU.AND P3, PT, R27.reuse, RZ, PT ;  /* 0x000000ff1b00720b */ /* 0x040fe40003f6e000 */
[----:B------:R-:W-:Y:S02]  /*0d40*/  FSETP.GEU.AND P4, PT, R28, RZ, PT ;  /* 0x000000ff1c00720b */ /* 0x000fe40003f8e000 */
[----:B------:R-:W-:Y:S02]  /*0d50*/  FSEL R32, R27, RZ, P3 ;  /* 0x000000ff1b207208 */ /* 0x000fe40001800000 */
[----:B------:R-:W-:Y:S02]  /*0d60*/  FSETP.GEU.AND P3, PT, R8, RZ, PT ;  /* 0x000000ff0800720b */ /* 0x000fe40003f6e000 */
[----:B------:R-:W-:Y:S01]  /*0d70*/  LOP3.LUT R0, R24, 0xc0, RZ, 0xfc, !PT ;  /* 0x000000c018007812 */ /* 0x000fe200078efcff */
[----:B------:R0:W-:Y:S01]  /*0d80*/  STS [R7], R34 ;  /* 0x0000002207007388 */ /* 0x0001e20000000800 */
[----:B------:R-:W-:-:S02]  /*0d90*/  ISETP.LT.AND P2, PT, R17, 0x300, !P0 ;  /* 0x000003001100780c */ /* 0x000fc40004741270 */
[----:B------:R-:W-:Y:S01]  /*0da0*/  FSEL R36, R8, RZ, P3 ;  /* 0x000000ff08247208 */ /* 0x000fe20001800000 */
[----:B------:R-:W-:Y:S01]  /*0db0*/  IMAD.HI R17, R0, 0x2aaaaaab, RZ ;  /* 0x2aaaaaab00117827 */ /* 0x000fe200078e02ff */
[----:B------:R-:W-:Y:S02]  /*0dc0*/  LOP3.LUT R8, R24, 0xb0, RZ, 0xfc, !PT ;  /* 0x000000b018087812 */ /* 0x000fe400078efcff */
[----:B0-----:R-:W-:Y:S02]  /*0dd0*/  FSEL R34, R28, RZ, P4 ;  /* 0x000000ff1c227208 */ /* 0x001fe40002000000 */
[C---:B------:R-:W-:Y:S02]  /*0de0*/  FSETP.GEU.AND P4, PT, R19.reuse, RZ, PT ;  /* 0x000000ff1300720b */ /* 0x040fe40003f8e000 */
[----:B------:R-:W-:Y:S02]  /*0df0*/  LOP3.LUT R25, R24, 0x70, RZ, 0xfc, !PT ;  /* 0x0000007018197812 */ /* 0x000fe400078efcff */
[----:B------:R-:W-:Y:S01]  /*0e00*/  FSEL R29, R19, RZ, P4 ;  /* 0x000000ff131d7208 */ /* 0x000fe20002000000 */
[----:B------:R-:W-:Y:S01]  /*0e10*/  IMAD.HI R19, R8, 0x2aaaaaab, RZ ;  /* 0x2aaaaaab08137827 */ /* 0x000fe200078e02ff */
[----:B------:R-:W-:-:S03]  /*0e20*/  SHF.R.U32.HI R28, RZ, 0x1f, R17 ;  /* 0x0000001fff1c7819 */ /* 0x000fc60000011611 */
[----:B------:R-:W-:Y:S01]  /*0e30*/  IMAD.HI R27, R25, 0x2aaaaaab, RZ ;  /* 0x2aaaaaab191b7827 */ /* 0x000fe200078e02ff */
[----:B------:R-:W-:Y:S02]  /*0e40*/  LEA.HI.SX32 R17, R17, R28, 0x1b ;  /* 0x0000001c11117211 */ /* 0x000fe400078fdaff */
[----:B------:R-:W-:-:S04]  /*0e50*/  SHF.R.U32.HI R28, RZ, 0x1f, R19 ;  /* 0x0000001fff1c7819 */ /* 0x000fc80000011613 */
[----:B------:R-:W-:Y:S02]  /*0e60*/  LEA.HI.SX32 R19, R19, R28, 0x1b ;  /* 0x0000001c13137211 */ /* 0x000fe400078fdaff */
[----:B------:R-:W-:Y:S02]  /*0e70*/  SHF.R.U32.HI R28, RZ, 0x1f, R27 ;  /* 0x0000001fff1c7819 */ /* 0x000fe4000001161b */
[C---:B------:R-:W-:Y:S02]  /*0e80*/  FSETP.GEU.AND P4, PT, R14.reuse, RZ, PT ;  /* 0x000000ff0e00720b */ /* 0x040fe40003f8e000 */
[----:B------:R-:W-:Y:S01]  /*0e90*/  LEA.HI.SX32 R28, R27, R28, 0x1b ;  /* 0x0000001c1b1c7211 */ /* 0x000fe200078fdaff */
[----:B------:R0:W-:Y:S01]  /*0ea0*/  STS [R7+0x4], R30 ;  /* 0x0000041e07007388 */ /* 0x0001e20000000800 */
[----:B------:R-:W-:Y:S02]  /*0eb0*/  FSEL R14, R14, RZ, P4 ;  /* 0x000000ff0e0e7208 */ /* 0x000fe40002000000 */
[----:B------:R-:W-:-:S02]  /*0ec0*/  FSETP.GEU.AND P4, PT, R18, RZ, PT ;  /* 0x000000ff1200720b */ /* 0x000fc40003f8e000 */
[----:B------:R-:W-:Y:S01]  /*0ed0*/  ISETP.LT.AND P3, PT, R25, 0x300, !P0 ;  /* 0x000003001900780c */ /* 0x000fe20004761270 */
[----:B0-----:R-:W-:Y:S01]  /*0ee0*/  IMAD R30, R28, -0xc0, R25 ;  /* 0xffffff401c1e7824 */ /* 0x001fe200078e0219 */
[----:B------:R-:W-:Y:S02]  /*0ef0*/  FSEL R18, R18, RZ, P4 ;  /* 0x000000ff12127208 */ /* 0x000fe40002000000 */
[----:B------:R-:W-:Y:S01]  /*0f00*/  FSETP.GEU.AND P4, PT, R10, RZ, PT ;  /* 0x000000ff0a00720b */ /* 0x000fe20003f8e000 */
[----:B------:R-:W-:-:S04]  /*0f10*/  IMAD R25, R30, 0x3c1, R21 ;  /* 0x000003c11e197824 */ /* 0x000fc800078e0215 */
[----:B------:R-:W-:Y:S01]  /*0f20*/  IMAD R25, R28, 0x5a180, R25 ;  /* 0x0005a1801c197824 */ /* 0x000fe200078e0219 */
[----:B------:R-:W-:Y:S02]  /*0f30*/  FSEL R28, R10, RZ, P4 ;  /* 0x000000ff0a1c7208 */ /* 0x000fe40002000000 */
[----:B------:R-:W-:-:S04]  /*0f40*/  FSETP.GEU.AND P4, PT, R12, RZ, PT ;  /* 0x000000ff0c00720b */ /* 0x000fc80003f8e000 */
[----:B------:R-:W-:Y:S02]  /*0f50*/  FSEL R30, R12, RZ, P4 ;  /* 0x000000ff0c1e7208 */ /* 0x000fe40002000000 */
[C---:B------:R-:W-:Y:S01]  /*0f60*/  FSETP.GEU.AND P4, PT, R5.reuse, RZ, PT ;  /* 0x000000ff0500720b */ /* 0x040fe20003f8e000 */
[----:B------:R0:W-:Y:S01]  /*0f70*/  STS [R7+0x8], R32 ;  /* 0x0000082007007388 */ /* 0x0001e20000000800 */
[C---:B------:R-:W-:Y:S02]  /*0f80*/  LOP3.LUT R12, R24.reuse, 0x60, RZ, 0xfc, !PT ;  /* 0x00000060180c7812 */ /* 0x040fe400078efcff */
[----:B------:R-:W-:Y:S01]  /*0f90*/  LOP3.LUT R10, R24, 0xa0, RZ, 0xfc, !PT ;  /* 0x000000a0180a7812 */ /* 0x000fe200078efcff */
[----:B------:R1:W-:Y:S01]  /*0fa0*/  STS [R7+0xc], R34 ;  /* 0x00000c2207007388 */ /* 0x0003e20000000800 */
[----:B0-----:R-:W-:Y:S02]  /*0fb0*/  FSEL R32, R5, RZ, P4 ;  /* 0x000000ff05207208 */ /* 0x001fe40002000000 */
[----:B------:R-:W-:Y:S01]  /*0fc0*/  FSETP.GEU.AND P4, PT, R6, RZ, PT ;  /* 0x000000ff0600720b */ /* 0x000fe20003f8e000 */
[----:B------:R0:W-:Y:S01]  /*0fd0*/  STS [R7+0x14], R29 ;  /* 0x0000141d07007388 */ /* 0x0001e20000000800 */
[----:B------:R-:W-:-:S02]  /*0fe0*/  IMAD.HI R27, R10, 0x2aaaaaab, RZ ;  /* 0x2aaaaaab0a1b7827 */ /* 0x000fc400078e02ff */
[----:B-1----:R-:W-:Y:S02]  /*0ff0*/  FSEL R34, R6, RZ, P4 ;  /* 0x000000ff06227208 */ /* 0x002fe40002000000 */
[----:B------:R-:W-:Y:S01]  /*1000*/  FSETP.GEU.AND P4, PT, R4, RZ, PT ;  /* 0x000000ff0400720b */ /* 0x000fe20003f8e000 */
[----:B0-----:R-:W-:Y:S01]  /*1010*/  IMAD.HI R29, R12, 0x2aaaaaab, RZ ;  /* 0x2aaaaaab0c1d7827 */ /* 0x001fe200078e02ff */
[----:B------:R0:W-:Y:S02]  /*1020*/  STS [R7+0x18], R14 ;  /* 0x0000180e07007388 */ /* 0x0001e40000000800 */
[----:B------:R-:W-:Y:S02]  /*1030*/  FSEL R4, R4, RZ, P4 ;  /* 0x000000ff04047208 */ /* 0x000fe40002000000 */
[----:B------:R-:W-:Y:S02]  /*1040*/  FSETP.GEU.AND P4, PT, R2, RZ, PT ;  /* 0x000000ff0200720b */ /* 0x000fe40003f8e000 */
[----:B------:R-:W-:-:S02]  /*1050*/  SHF.R.U32.HI R6, RZ, 0x1f, R29 ;  /* 0x0000001fff067819 */ /* 0x000fc4000001161d */
[----:B0-----:R-:W-:Y:S02]  /*1060*/  SHF.R.U32.HI R14, RZ, 0x1f, R27 ;  /* 0x0000001fff0e7819 */ /* 0x001fe4000001161b */
[----:B------:R-:W-:Y:S02]  /*1070*/  LEA.HI.SX32 R29, R29, R6, 0x1b ;  /* 0x000000061d1d7211 */ /* 0x000fe400078fdaff */
[----:B------:R-:W-:Y:S02]  /*1080*/  LEA.HI.SX32 R27, R27, R14, 0x1b ;  /* 0x0000000e1b1b7211 */ /* 0x000fe400078fdaff */
[----:B------:R-:W-:Y:S02]  /*1090*/  FSEL R6, R2, RZ, P4 ;  /* 0x000000ff02067208 */ /* 0x000fe40002000000 */
[----:B------:R-:W-:Y:S02]  /*10a0*/  LOP3.LUT R14, R24, 0x50, RZ, 0xfc, !PT ;  /* 0x00000050180e7812 */ /* 0x000fe400078efcff */
[----:B------:R-:W-:Y:S01]  /*10b0*/  FSETP.GEU.AND P4, PT, R3, RZ, PT ;  /* 0x000000ff0300720b */ /* 0x000fe20003f8e000 */
[----:B------:R0:W-:Y:S02]  /*10c0*/  STS [R7+0x20], R28 ;  /* 0x0000201c07007388 */ /* 0x0001e40000000800 */
[----:B------:R-:W-:-:S02]  /*10d0*/  IMAD.HI R31, R14, 0x2aaaaaab, RZ ;  /* 0x2aaaaaab0e1f7827 */ /* 0x000fc400078e02ff */
[----:B------:R1:W-:Y:S01]  /*10e0*/  STS [R7+0x1c], R18 ;  /* 0x00001c1207007388 */ /* 0x0003e20000000800 */
[----:B0-----:R-:W-:Y:S02]  /*10f0*/  FSEL R28, R3, RZ, P4 ;  /* 0x000000ff031c7208 */ /* 0x001fe40002000000 */
[----:B------:R-:W-:Y:S02]  /*1100*/  FSETP.GEU.AND P4, PT, R16, RZ, PT ;  /* 0x000000ff1000720b */ /* 0x000fe40003f8e000 */
[----:B-1----:R-:W-:Y:S01]  /*1110*/  LOP3.LUT R18, R24, 0x40, RZ, 0xfc, !PT ;  /* 0x0000004018127812 */ /* 0x002fe200078efcff */
[----:B------:R0:W-:Y:S01]  /*1120*/  STS [R7+0x24], R30 ;  /* 0x0000241e07007388 */ /* 0x0001e20000000800 */
[----:B------:R-:W-:-:S03]  /*1130*/  SHF.R.U32.HI R2, RZ, 0x1f, R31 ;  /* 0x0000001fff027819 */ /* 0x000fc6000001161f */
[----:B------:R-:W-:Y:S01]  /*1140*/  IMAD.HI R33, R18, 0x2aaaaaab, RZ ;  /* 0x2aaaaaab12217827 */ /* 0x000fe200078e02ff */
[----:B------:R1:W-:Y:S01]  /*1150*/  STS [R7+0x30], R4 ;  /* 0x0000300407007388 */ /* 0x0003e20000000800 */
[----:B0-----:R-:W-:Y:S02]  /*1160*/  FSEL R30, R16, RZ, P4 ;  /* 0x000000ff101e7208 */ /* 0x001fe40002000000 */
[C---:B------:R-:W-:Y:S02]  /*1170*/  LOP3.LUT R16, R24.reuse, 0x30, RZ, 0xfc, !PT ;  /* 0x0000003018107812 */ /* 0x040fe400078efcff */
[----:B------:R-:W-:Y:S02]  /*1180*/  LEA.HI.SX32 R31, R31, R2, 0x1b ;  /* 0x000000021f1f7211 */ /* 0x000fe400078fdaff */
[----:B------:R-:W-:Y:S01]  /*1190*/  LOP3.LUT R2, R24, 0x20, RZ, 0xfc, !PT ;  /* 0x0000002018027812 */ /* 0x000fe200078efcff */
[----:B------:R-:W-:Y:S01]  /*11a0*/  IMAD.HI R35, R16, 0x2aaaaaab, RZ ;  /* 0x2aaaaaab10237827 */ /* 0x000fe200078e02ff */
[----:B-1----:R-:W-:-:S03]  /*11b0*/  SHF.R.U32.HI R4, RZ, 0x1f, R33 ;  /* 0x0000001fff047819 */ /* 0x002fc60000011621 */
[----:B------:R-:W-:Y:S01]  /*11c0*/  IMAD.HI R3, R2, 0x2aaaaaab, RZ ;  /* 0x2aaaaaab02037827 */ /* 0x000fe200078e02ff */
[----:B------:R-:W-:Y:S02]  /*11d0*/  LEA.HI.SX32 R33, R33, R4, 0x1b ;  /* 0x0000000421217211 */ /* 0x000fe400078fdaff */
[----:B------:R-:W-:-:S04]  /*11e0*/  SHF.R.U32.HI R4, RZ, 0x1f, R35 ;  /* 0x0000001fff047819 */ /* 0x000fc80000011623 */
[----:B------:R-:W-:Y:S02]  /*11f0*/  LEA.HI.SX32 R35, R35, R4, 0x1b ;  /* 0x0000000423237211 */ /* 0x000fe400078fdaff */
[----:B------:R-:W-:-:S04]  /*1200*/  SHF.R.U32.HI R4, RZ, 0x1f, R3 ;  /* 0x0000001fff047819 */ /* 0x000fc80000011603 */
[----:B------:R-:W-:Y:S02]  /*1210*/  LEA.HI.SX32 R3, R3, R4, 0x1b ;  /* 0x0000000403037211 */ /* 0x000fe400078fdaff */
[----:B------:R-:W-:-:S03]  /*1220*/  ISETP.LT.AND P4, PT, R2, 0x300, !P0 ;  /* 0x000003000200780c */ /* 0x000fc60004781270 */
[----:B------:R-:W-:Y:S01]  /*1230*/  IMAD R4, R3, -0xc0, R2 ;  /* 0xffffff4003047824 */ /* 0x000fe200078e0202 */
[----:B------:R-:W-:-:S03]  /*1240*/  LOP3.LUT R2, R24, 0x10, RZ, 0xfc, !PT ;  /* 0x0000001018027812 */ /* 0x000fc600078efcff */
[----:B------:R-:W-:-:S04]  /*1250*/  IMAD R4, R4, 0x3c1, R21 ;  /* 0x000003c104047824 */ /* 0x000fc800078e0215 */
[----:B------:R-:W-:Y:S02]  /*1260*/  IMAD R37, R3, 0x5a180, R4 ;  /* 0x0005a18003257824 */ /* 0x000fe400078e0204 */
[----:B------:R-:W-:-:S05]  /*1270*/  IMAD.HI R3, R2, 0x2aaaaaab, RZ ;  /* 0x2aaaaaab02037827 */ /* 0x000fca00078e02ff */
[----:B------:R-:W-:-:S04]  /*1280*/  SHF.R.U32.HI R4, RZ, 0x1f, R3 ;  /* 0x0000001fff047819 */ /* 0x000fc80000011603 */
[----:B------:R-:W-:Y:S02]  /*1290*/  LEA.HI.SX32 R3, R3, R4, 0x1b ;  /* 0x0000000403037211 */ /* 0x000fe400078fdaff */
[----:B------:R-:W-:-:S03]  /*12a0*/  ISETP.LT.AND P5, PT, R2, 0x300, !P0 ;  /* 0x000003000200780c */ /* 0x000fc600047a1270 */
[C---:B------:R-:W-:Y:S02]  /*12b0*/  IMAD R4, R3.reuse, -0xc0, R2 ;  /* 0xffffff4003047824 */ /* 0x040fe400078e0202 */
[----:B------:R-:W-:Y:S01]  /*12c0*/  IMAD.HI R2, R24, 0x2aaaaaab, RZ ;  /* 0x2aaaaaab18027827 */ /* 0x000fe200078e02ff */
[----:B------:R-:W-:Y:S03]  /*12d0*/  STS [R7+0x10], R36 ;  /* 0x0000102407007388 */ /* 0x000fe60000000800 */
[----:B------:R-:W-:Y:S01]  /*12e0*/  IMAD R4, R4, 0x3c1, R21 ;  /* 0x000003c104047824 */ /* 0x000fe200078e0215 */
[----:B------:R-:W-:Y:S04]  /*12f0*/  STS [R7+0x28], R32 ;  /* 0x0000282007007388 */ /* 0x000fe80000000800 */
[----:B------:R-:W-:Y:S04]  /*1300*/  STS [R7+0x2c], R34 ;  /* 0x00002c2207007388 */ /* 0x000fe80000000800 */
[----:B------:R-:W-:Y:S04]  /*1310*/  STS [R7+0x34], R6 ;  /* 0x0000340607007388 */ /* 0x000fe80000000800 */
[----:B------:R-:W-:Y:S04]  /*1320*/  STS [R7+0x38], R28 ;  /* 0x0000381c07007388 */ /* 0x000fe80000000800 */
[----:B------:R0:W-:Y:S02]  /*1330*/  STS [R7+0x3c], R30 ;  /* 0x00003c1e07007388 */ /* 0x0001e40000000800 */
[----:B0-----:R-:W-:Y:S01]  /*1340*/  IMAD R7, R3, 0x5a180, R4 ;  /* 0x0005a18003077824 */ /* 0x001fe200078e0204 */
[----:B------:R-:W-:-:S04]  /*1350*/  SHF.R.U32.HI R3, RZ, 0x1f, R2 ;  /* 0x0000001fff037819 */ /* 0x000fc80000011602 */
[----:B------:R-:W-:-:S05]  /*1360*/  LEA.HI.SX32 R3, R2, R3, 0x1b ;  /* 0x0000000302037211 */ /* 0x000fca00078fdaff */
[----:B------:R-:W-:-:S04]  /*1370*/  IMAD R2, R3, -0xc0, R24 ;  /* 0xffffff4003027824 */ /* 0x000fc800078e0218 */
[----:B------:R-:W-:-:S04]  /*1380*/  IMAD R2, R2, 0x3c1, R21 ;  /* 0x000003c102027824 */ /* 0x000fc800078e0215 */
[----:B------:R-:W-:Y:S02]  /*1390*/  IMAD R5, R3, 0x5a180, R2 ;  /* 0x0005a18003057824 */ /* 0x000fe400078e0202 */
[----:B------:R-:W0:Y:S02]  /*13a0*/  S2R R2, SR_TID.X ;  /* 0x0000000000027919 */ /* 0x000e240000002100 */
[----:B0-----:R-:W-:-:S04]  /*13b0*/  SHF.R.U32.HI R2, RZ, 0x2, R2 ;  /* 0x00000002ff027819 */ /* 0x001fc80000011602 */
[----:B------:R-:W-:-:S05]  /*13c0*/  LOP3.LUT R3, R2, 0x3c, RZ, 0xc0, !PT ;  /* 0x0000003c02037812 */ /* 0x000fca00078ec0ff */
[----:B------:R-:W-:Y:S01]  /*13d0*/  IMAD.IADD R28, R20, 0x1, R3 ;  /* 0x00000001141c7824 */ /* 0x000fe200078e0203 */
[----:B------:R-:W-:Y:S08]  /*13e0*/  BAR.SYNC.DEFER_BLOCKING 0x0 ;  /* 0x0000000000007b1d */ /* 0x000ff00000010000 */
[----:B------:R-:W0:Y:S01]  /*13f0*/  LDC.64 R2, c[0x0][0x238] ;  /* 0x00008e00ff027b82 */ /* 0x000e220000000a00 */
[----:B------:R-:W1:Y:S01]  /*1400*/  LDS R28, [R28] ;  /* 0x000000001c1c7984 */ /* 0x000e620000000800 */
[----:B------:R-:W-:-:S02]  /*1410*/  ISETP.LT.AND P6, PT, R24, 0x300, !P0 ;  /* 0x000003001800780c */ /* 0x000fc400047c1270 */
[----:B------:R-:W-:-:S04]  /*1420*/  LOP3.LUT R6, R23, 0x100, RZ, 0xfc, !PT ;  /* 0x0000010017067812 */ /* 0x000fc800078efcff */
[----:B------:R-:W-:Y:S01]  /*1430*/  SHF.R.U32.HI R6, RZ, 0x2, R6 ;  /* 0x00000002ff067819 */ /* 0x000fe20000011606 */
[----:B0-----:R-:W-:-:S03]  /*1440*/  IMAD.WIDE R4, R5, 0x4, R2 ;  /* 0x0000000405047825 */ /* 0x001fc600078e0202 */
[----:B------:R-:W-:-:S03]  /*1450*/  LOP3.LUT R6, R6, 0x7c, RZ, 0xc0, !PT ;  /* 0x0000007c06067812 */ /* 0x000fc600078ec0ff */
[----:B-1----:R-:W-:Y:S01]  /*1460*/  @P6 STG.E desc[UR6][R4.64], R28 ;  /* 0x0000001c04006986 */ /* 0x002fe2000c101906 */
[----:B------:R-:W-:Y:S01]  /*1470*/  ISETP.NE.AND P6, PT, R26, RZ, PT ;  /* 0x000000ff1a00720c */ /* 0x000fe20003fc5270 */
[----:B------:R-:W-:-:S06]  /*1480*/  IMAD.IADD R26, R20, 0x1, R6 ;  /* 0x00000001141a7824 */ /* 0x000fcc00078e0206 */
[----:B------:R-:W0:Y:S01]  /*1490*/  LDS R26, [R26+0x400] ;  /* 0x000400001a1a7984 */ /* 0x000e220000000800 */
[----:B------:R-:W-:-:S05]  /*14a0*/  IMAD.WIDE R6, R7, 0x4, R2 ;  /* 0x0000000407067825 */ /* 0x000fca00078e0202 */
[----:B0-----:R0:W-:Y:S01]  /*14b0*/  @P5 STG.E desc[UR6][R6.64], R26 ;  /* 0x0000001a06005986 */ /* 0x0011e2000c101906 */
[----:B------:R-:W-:Y:S02]  /*14c0*/  ISETP.NE.AND P5, PT, R22, RZ, PT ;  /* 0x000000ff1600720c */ /* 0x000fe40003fa5270 */
[----:B------:R-:W-:-:S04]  /*14d0*/  LOP3.LUT R22, R23, 0x200, RZ, 0xfc, !PT ;  /* 0x0000020017167812 */ /* 0x000fc800078efcff */
[----:B------:R-:W-:-:S04]  /*14e0*/  SHF.R.U32.HI R22, RZ, 0x2, R22 ;  /* 0x00000002ff167819 */ /* 0x000fc80000011616 */
[----:B------:R-:W-:-:S05]  /*14f0*/  LOP3.LUT R22, R22, 0xbc, RZ, 0xc0, !PT ;  /* 0x000000bc16167812 */ /* 0x000fca00078ec0ff */
[----:B------:R-:W-:-:S06]  /*1500*/  IMAD.IADD R22, R20, 0x1, R22 ;  /* 0x0000000114167824 */ /* 0x000fcc00078e0216 */
[----:B------:R-:W1:Y:S01]  /*1510*/  LDS R22, [R22+0x800] ;  /* 0x0008000016167984 */ /* 0x000e620000000800 */
[----:B------:R-:W-:Y:S01]  /*1520*/  IMAD.WIDE R4, R37, 0x4, R2 ;  /* 0x0000000425047825 */ /* 0x000fe200078e0202 */
[----:B0-----:R-:W-:-:S04]  /*1530*/  LOP3.LUT R6, R23, 0x300, RZ, 0xfc, !PT ;  /* 0x0000030017067812 */ /* 0x001fc800078efcff */
[----:B------:R-:W-:Y:S01]  /*1540*/  SHF.R.U32.HI R6, RZ, 0x2, R6 ;  /* 0x00000002ff067819 */ /* 0x000fe20000011606 */
[----:B-1----:R0:W-:Y:S01]  /*1550*/  @P4 STG.E desc[UR6][R4.64], R22 ;  /* 0x0000001604004986 */ /* 0x0021e2000c101906 */
[----:B------:R-:W-:Y:S01]  /*1560*/  ISETP.LT.AND P4, PT, R16, 0x300, !P0 ;  /* 0x000003001000780c */ /* 0x000fe20004781270 */
[----:B------:R-:W-:-:S04]  /*1570*/  IMAD R16, R35, -0xc0, R16 ;  /* 0xffffff4023107824 */ /* 0x000fc800078e0210 */
[----:B------:R-:W-:-:S04]  /*1580*/  IMAD R16, R16, 0x3c1, R21 ;  /* 0x000003c110107824 */ /* 0x000fc800078e0215 */
[----:B------:R-:W-:Y:S01]  /*1590*/  IMAD R7, R35, 0x5a180, R16 ;  /* 0x0005a18023077824 */ /* 0x000fe200078e0210 */
        /* <DEDUP_REMOVED lines=34> */
[----:B------:R-:W-:-:S05]  /*17c0*/  IMAD.IADD R12, R20, 0x1, R29 ;  /* 0x00000001140c7824 */ /* 0x000fca00078e021d */
[----:B------:R1:W2:Y:S01]  /*17d0*/  LDS R33, [R12+0x1800] ;  /* 0x001800000c217984 */ /* 0x0002a20000000800 */
[C---:B------:R-:W-:Y:S02]  /*17e0*/  LOP3.LUT R4, R23.reuse, 0x700, RZ, 0xfc, !PT ;  /* 0x0000070017047812 */ /* 0x040fe400078efcff */
[----:B0-----:R-:W-:Y:S02]  /*17f0*/  LOP3.LUT R6, R23, 0x800, RZ, 0xfc, !PT ;  /* 0x0000080017067812 */ /* 0x001fe400078efcff */
[----:B------:R-:W-:Y:S02]  /*1800*/  SHF.R.U32.HI R4, RZ, 0x2, R4 ;  /* 0x00000002ff047819 */ /* 0x000fe40000011604 */
[----:B------:R-:W-:Y:S02]  /*1810*/  SHF.R.U32.HI R6, RZ, 0x2, R6 ;  /* 0x00000002ff067819 */ /* 0x000fe40000011606 */
[----:B------:R-:W-:Y:S02]  /*1820*/  LOP3.LUT R7, R4, 0x1fc, RZ, 0xc0, !PT ;  /* 0x000001fc04077812 */ /* 0x000fe400078ec0ff */
[----:B------:R-:W-:-:S03]  /*1830*/  LOP3.LUT R31, R6, 0x23c, RZ, 0xc0, !PT ;  /* 0x0000023c061f7812 */ /* 0x000fc600078ec0ff */
[C---:B------:R-:W-:Y:S02]  /*1840*/  IMAD.IADD R7, R20.reuse, 0x1, R7 ;  /* 0x0000000114077824 */ /* 0x040fe400078e0207 */
[----:B------:R-:W-:Y:S01]  /*1850*/  IMAD.IADD R31, R20, 0x1, R31 ;  /* 0x00000001141f7824 */ /* 0x000fe200078e021f */
[----:B------:R-:W-:Y:S02]  /*1860*/  LOP3.LUT R6, R23, 0x900, RZ, 0xfc, !PT ;  /* 0x0000090017067812 */ /* 0x000fe400078efcff */
[----:B------:R0:W3:Y:S01]  /*1870*/  LDS R29, [R7+0x1c00] ;  /* 0x001c0000071d7984 */ /* 0x0000e20000000800 */
[----:B------:R-:W-:-:S03]  /*1880*/  IMAD.WIDE R4, R5, 0x4, R2 ;  /* 0x0000000405047825 */ /* 0x000fc600078e0202 */
[----:B------:R-:W4:Y:S01]  /*1890*/  LDS R31, [R31+0x2000] ;  /* 0x002000001f1f7984 */ /* 0x000f220000000800 */
[C---:B-1----:R-:W-:Y:S02]  /*18a0*/  LOP3.LUT R12, R23.reuse, 0xa00, RZ, 0xfc, !PT ;  /* 0x00000a00170c7812 */ /* 0x042fe400078efcff */
[----:B------:R-:W-:Y:S02]  /*18b0*/  SHF.R.U32.HI R6, RZ, 0x2, R6 ;  /* 0x00000002ff067819 */ /* 0x000fe40000011606 */
[C---:B------:R-:W-:Y:S02]  /*18c0*/  LOP3.LUT R14, R23.reuse, 0xb00, RZ, 0xfc, !PT ;  /* 0x00000b00170e7812 */ /* 0x040fe400078efcff */
[C---:B------:R-:W-:Y:S02]  /*18d0*/  LOP3.LUT R16, R23.reuse, 0xc00, RZ, 0xfc, !PT ;  /* 0x00000c0017107812 */ /* 0x040fe400078efcff */
[----:B------:R-:W-:Y:S02]  /*18e0*/  LOP3.LUT R18, R23, 0xd00, RZ, 0xfc, !PT ;  /* 0x00000d0017127812 */ /* 0x000fe400078efcff */
[----:B------:R-:W-:-:S02]  /*18f0*/  SHF.R.U32.HI R12, RZ, 0x2, R12 ;  /* 0x00000002ff0c7819 */ /* 0x000fc4000001160c */
[----:B------:R-:W-:Y:S01]  /*1900*/  SHF.R.U32.HI R14, RZ, 0x2, R14 ;  /* 0x00000002ff0e7819 */ /* 0x000fe2000001160e */
[----:B--2---:R1:W-:Y:S01]  /*1910*/  @P4 STG.E desc[UR6][R4.64], R33 ;  /* 0x0000002104004986 */ /* 0x0043e2000c101906 */
[----:B------:R-:W-:Y:S02]  /*1920*/  SHF.R.U32.HI R16, RZ, 0x2, R16 ;  /* 0x00000002ff107819 */ /* 0x000fe40000011610 */
[----:B------:R-:W-:Y:S02]  /*1930*/  SHF.R.U32.HI R18, RZ, 0x2, R18 ;  /* 0x00000002ff127819 */ /* 0x000fe40000011612 */
[----:B0-----:R-:W-:Y:S02]  /*1940*/  LOP3.LUT R7, R12, 0x2bc, RZ, 0xc0, !PT ;  /* 0x000002bc0c077812 */ /* 0x001fe400078ec0ff */
[----:B-1----:R-:W-:Y:S02]  /*1950*/  LOP3.LUT R4, R23, 0xe00, RZ, 0xfc, !PT ;  /* 0x00000e0017047812 */ /* 0x002fe400078efcff */
[----:B------:R-:W-:-:S02]  /*1960*/  LOP3.LUT R5, R6, 0x27c, RZ, 0xc0, !PT ;  /* 0x0000027c06057812 */ /* 0x000fc400078ec0ff */
[----:B------:R-:W-:Y:S02]  /*1970*/  SHF.R.U32.HI R4, RZ, 0x2, R4 ;  /* 0x00000002ff047819 */ /* 0x000fe40000011604 */
[----:B------:R-:W-:Y:S01]  /*1980*/  LOP3.LUT R33, R14, 0x2fc, RZ, 0xc0, !PT ;  /* 0x000002fc0e217812 */ /* 0x000fe200078ec0ff */
[----:B------:R-:W-:Y:S01]  /*1990*/  IMAD.IADD R26, R20, 0x1, R5 ;  /* 0x00000001141a7824 */ /* 0x000fe200078e0205 */
[----:B------:R-:W-:Y:S02]  /*19a0*/  LOP3.LUT R5, R16, 0x33c, RZ, 0xc0, !PT ;  /* 0x0000033c10057812 */ /* 0x000fe400078ec0ff */
[----:B------:R-:W-:Y:S01]  /*19b0*/  LOP3.LUT R35, R18, 0x37c, RZ, 0xc0, !PT ;  /* 0x0000037c12237812 */ /* 0x000fe200078ec0ff */
[----:B------:R-:W-:Y:S01]  /*19c0*/  IMAD.IADD R22, R20, 0x1, R7 ;  /* 0x0000000114167824 */ /* 0x000fe200078e0207 */
[----:B------:R-:W-:Y:S01]  /*19d0*/  LOP3.LUT R37, R4, 0x3bc, RZ, 0xc0, !PT ;  /* 0x000003bc04257812 */ /* 0x000fe200078ec0ff */
[C---:B------:R-:W-:Y:S01]  /*19e0*/  IMAD.IADD R18, R20.reuse, 0x1, R33 ;  /* 0x0000000114127824 */ /* 0x040fe200078e0221 */
[----:B------:R-:W0:Y:S01]  /*19f0*/  LDS R26, [R26+0x2400] ;  /* 0x002400001a1a7984 */ /* 0x000e220000000800 */
[----:B------:R-:W-:-:S02]  /*1a00*/  IMAD.IADD R16, R20, 0x1, R5 ;  /* 0x0000000114107824 */ /* 0x000fc400078e0205 */
[C---:B------:R-:W-:Y:S01]  /*1a10*/  IMAD.IADD R14, R20.reuse, 0x1, R35 ;  /* 0x00000001140e7824 */ /* 0x040fe200078e0223 */
[----:B------:R-:W1:Y:S01]  /*1a20*/  LDS R22, [R22+0x2800] ;  /* 0x0028000016167984 */ /* 0x000e620000000800 */
[----:B------:R-:W-:-:S03]  /*1a30*/  IMAD.IADD R12, R20, 0x1, R37 ;  /* 0x00000001140c7824 */ /* 0x000fc600078e0225 */
[----:B------:R-:W2:Y:S04]  /*1a40*/  LDS R18, [R18+0x2c00] ;  /* 0x002c000012127984 */ /* 0x000ea80000000800 */
[----:B------:R-:W5:Y:S04]  /*1a50*/  LDS R16, [R16+0x3000] ;  /* 0x0030000010107984 */ /* 0x000f680000000800 */
[----:B------:R-:W0:Y:S04]  /*1a60*/  LDS R14, [R14+0x3400] ;  /* 0x003400000e0e7984 */ /* 0x000e280000000800 */
[----:B------:R-:W1:Y:S01]  /*1a70*/  LDS R12, [R12+0x3800] ;  /* 0x003800000c0c7984 */ /* 0x000e620000000800 */
[----:B------:R-:W-:-:S04]  /*1a80*/  IMAD.WIDE R4, R25, 0x4, R2 ;  /* 0x0000000419047825 */ /* 0x000fc800078e0202 */
[----:B------:R-:W-:Y:S01]  /*1a90*/  IMAD.WIDE R6, R15, 0x4, R2 ;  /* 0x000000040f067825 */ /* 0x000fe200078e0202 */
[----:B---3--:R3:W-:Y:S04]  /*1aa0*/  @P3 STG.E desc[UR6][R4.64], R29 ;  /* 0x0000001d04003986 */ /* 0x0087e8000c101906 */
[----:B----4-:R4:W-:Y:S01]  /*1ab0*/  @P2 STG.E desc[UR6][R6.64], R31 ;  /* 0x0000001f06002986 */ /* 0x0109e2000c101906 */
[----:B------:R-:W-:Y:S01]  /*1ac0*/  ISETP.LT.AND P2, PT, R0, 0x300, !P0 ;  /* 0x000003000000780c */ /* 0x000fe20004741270 */
[----:B------:R-:W-:Y:S01]  /*1ad0*/  IMAD R0, R17, -0xc0, R0 ;  /* 0xffffff4011007824 */ /* 0x000fe200078e0200 */
[----:B------:R-:W-:Y:S01]  /*1ae0*/  ISETP.LT.AND P4, PT, R10, 0x300, !P0 ;  /* 0x000003000a00780c */ /* 0x000fe20004781270 */
[----:B------:R-:W-:Y:S01]  /*1af0*/  IMAD R10, R27, -0xc0, R10 ;  /* 0xffffff401b0a7824 */ /* 0x000fe200078e020a */
[----:B------:R-:W-:Y:S01]  /*1b00*/  ISETP.LT.AND P3, PT, R8, 0x300, !P0 ;  /* 0x000003000800780c */ /* 0x000fe20004761270 */
[----:B------:R-:W-:-:S02]  /*1b10*/  IMAD R0, R0, 0x3c1, R21 ;  /* 0x000003c100007824 */ /* 0x000fc400078e0215 */
[----:B------:R-:W-:Y:S02]  /*1b20*/  IMAD R8, R19, -0xc0, R8 ;  /* 0xffffff4013087824 */ /* 0x000fe400078e0208 */
[--C-:B------:R-:W-:Y:S02]  /*1b30*/  IMAD R10, R10, 0x3c1, R21.reuse ;  /* 0x000003c10a0a7824 */ /* 0x100fe400078e0215 */
[----:B---3--:R-:W-:Y:S01]  /*1b40*/  IMAD R29, R17, 0x5a180, R0 ;  /* 0x0005a180111d7824 */ /* 0x008fe200078e0200 */
[----:B------:R-:W-:Y:S01]  /*1b50*/  LOP3.LUT R0, R24, 0xf0, RZ, 0xfc, !PT ;  /* 0x000000f018007812 */ /* 0x000fe200078efcff */
[----:B------:R-:W-:Y:S02]  /*1b60*/  IMAD R8, R8, 0x3c1, R21 ;  /* 0x000003c108087824 */ /* 0x000fe400078e0215 */
[----:B----4-:R-:W-:Y:S01]  /*1b70*/  IMAD R7, R27, 0x5a180, R10 ;  /* 0x0005a1801b077824 */ /* 0x010fe200078e020a */
[----:B------:R-:W-:Y:S01]  /*1b80*/  ISETP.LT.AND P0, PT, R0, 0x300, !P0 ;  /* 0x000003000000780c */ /* 0x000fe20004701270 */
[----:B------:R-:W-:Y:S01]  /*1b90*/  IMAD R25, R19, 0x5a180, R8 ;  /* 0x0005a18013197824 */ /* 0x000fe200078e0208 */
[----:B------:R-:W-:Y:S01]  /*1ba0*/  LOP3.LUT R23, R23, 0xf00, RZ, 0xfc, !PT ;  /* 0x00000f0017177812 */ /* 0x000fe200078efcff */
[----:B------:R-:W-:-:S04]  /*1bb0*/  IMAD.WIDE R4, R13, 0x4, R2 ;  /* 0x000000040d047825 */ /* 0x000fc800078e0202 */
[----:B------:R-:W-:Y:S01]  /*1bc0*/  IMAD.WIDE R6, R7, 0x4, R2 ;  /* 0x0000000407067825 */ /* 0x000fe200078e0202 */
[----:B------:R-:W-:-:S03]  /*1bd0*/  SHF.R.U32.HI R23, RZ, 0x2, R23 ;  /* 0x00000002ff177819 */ /* 0x000fc60000011617 */
[--C-:B------:R-:W-:Y:S01]  /*1be0*/  IMAD.WIDE R24, R25, 0x4, R2.reuse ;  /* 0x0000000419187825 */ /* 0x100fe200078e0202 */
[----:B0-----:R0:W-:Y:S03]  /*1bf0*/  @P1 STG.E desc[UR6][R4.64], R26 ;  /* 0x0000001a04001986 */ /* 0x0011e6000c101906 */
[--C-:B------:R-:W-:Y:S01]  /*1c00*/  IMAD.WIDE R28, R29, 0x4, R2.reuse ;  /* 0x000000041d1c7825 */ /* 0x100fe200078e0202 */
[----:B-1----:R0:W-:Y:S03]  /*1c10*/  @P4 STG.E desc[UR6][R6.64], R22 ;  /* 0x0000001606004986 */ /* 0x0021e6000c101906 */
[--C-:B------:R-:W-:Y:S01]  /*1c20*/  IMAD.WIDE R10, R11, 0x4, R2.reuse ;  /* 0x000000040b0a7825 */ /* 0x100fe200078e0202 */
[----:B--2---:R0:W-:Y:S03]  /*1c30*/  @P3 STG.E desc[UR6][R24.64], R18 ;  /* 0x0000001218003986 */ /* 0x0041e6000c101906 */
[----:B------:R-:W-:Y:S01]  /*1c40*/  IMAD.WIDE R8, R9, 0x4, R2 ;  /* 0x0000000409087825 */ /* 0x000fe200078e0202 */
[----:B------:R-:W-:Y:S01]  /*1c50*/  LOP3.LUT R23, R23, 0x3fc, RZ, 0xc0, !PT ;  /* 0x000003fc17177812 */ /* 0x000fe200078ec0ff */
[----:B-----5:R0:W-:Y:S04]  /*1c60*/  @P2 STG.E desc[UR6][R28.64], R16 ;  /* 0x000000101c002986 */ /* 0x0201e8000c101906 */
[----:B------:R0:W-:Y:S01]  /*1c70*/  @P5 STG.E desc[UR6][R10.64], R14 ;  /* 0x0000000e0a005986 */ /* 0x0001e2000c101906 */
[----:B------:R-:W-:-:S03]  /*1c80*/  IMAD.IADD R20, R20, 0x1, R23 ;  /* 0x0000000114147824 */ /* 0x000fc600078e0217 */
[----:B------:R0:W-:Y:S02]  /*1c90*/  @P6 STG.E desc[UR6][R8.64], R12 ;  /* 0x0000000c08006986 */ /* 0x0001e4000c101906 */
[----:B0-----:R-:W-:Y:S05]  /*1ca0*/  @!P0 EXIT ;  /* 0x000000000000894d */ /* 0x001fea0003800000 */
[----:B0-----:R-:W0:Y:S01]  /*1cb0*/  LDS R7, [R20+0x3c00] ;  /* 0x003c000014077984 */ /* 0x001e220000000800 */
[----:B------:R-:W-:-:S05]  /*1cc0*/  IMAD.HI R4, R0, 0x2aaaaaab, RZ ;  /* 0x2aaaaaab00047827 */ /* 0x000fca00078e02ff */
[----:B------:R-:W-:-:S04]  /*1cd0*/  SHF.R.U32.HI R5, RZ, 0x1f, R4 ;  /* 0x0000001fff057819 */ /* 0x000fc80000011604 */
[----:B------:R-:W-:-:S05]  /*1ce0*/  LEA.HI.SX32 R5, R4, R5, 0x1b ;  /* 0x0000000504057211 */ /* 0x000fca00078fdaff */
[----:B------:R-:W-:-:S04]  /*1cf0*/  IMAD R0, R5, -0xc0, R0 ;  /* 0xffffff4005007824 */ /* 0x000fc800078e0200 */
[----:B------:R-:W-:-:S04]  /*1d00*/  IMAD R0, R0, 0x3c1, R21 ;  /* 0x000003c100007824 */ /* 0x000fc800078e0215 */
[----:B------:R-:W-:-:S04]  /*1d10*/  IMAD R5, R5, 0x5a180, R0 ;  /* 0x0005a18005057824 */ /* 0x000fc800078e0200 */
[----:B------:R-:W-:-:S05]  /*1d20*/  IMAD.WIDE R2, R5, 0x4, R2 ;  /* 0x0000000405027825 */ /* 0x000fca00078e0202 */
[----:B0-----:R-:W-:Y:S01]  /*1d30*/  STG.E desc[UR6][R2.64], R7 ;  /* 0x0000000702007986 */ /* 0x001fe2000c101906 */
[----:B------:R-:W-:Y:S05]  /*1d40*/  EXIT ;  /* 0x000000000000794d */ /* 0x000fea0003800000 */
.L_x_0:
[----:B------:R-:W-:-:S00]  /*1d50*/  BRA `(.L_x_0) ;  /* 0xfffffffc00fc7947 */ /* 0x000fc0000383ffff */
[----:B------:R-:W-:-:S00]  /*1d60*/  NOP ;  /* 0x0000000000007918 */ /* 0x000fc00000000000 */
        /* <DEDUP_REMOVED lines=9> */
.L_x_1:


//--------------------- .nv.global.init           --------------------------
	.section	.nv.global.init,"aw",@progbits
.nv.global.init:
	.type		_$_str,@object
	.size		_$_str,(_$_str_$_2 - _$_str)
_$_str:
        /*0000*/ 	.byte	0x5f, 0x5f, 0x43, 0x55, 0x44, 0x41, 0x5f, 0x46, 0x54, 0x5a, 0x00
	.type		_$_str_$_2,@object
	.size		_$_str_$_2,(.L_1 - _$_str_$_2)
_$_str_$_2:
        /*000b*/ 	.byte	0x5f, 0x5f, 0x43, 0x55, 0x44, 0x41, 0x5f, 0x50, 0x52, 0x45, 0x43, 0x5f, 0x53, 0x51, 0x52, 0x54
        /*001b*/ 	.byte	0x00
.L_1:


//--------------------- .nv.shared.triton_poi_fused__native_batch_norm_legit_no_training_relu_3 --------------------------
	.section	.nv.shared.triton_poi_fused__native_batch_norm_legit_no_training_relu_3,"aw",@nobits
	.sectionflags	@""
	.align	16
	.zero		1024


//--------------------- .nv.constant0.triton_poi_fused__native_batch_norm_legit_no_training_relu_3 --------------------------
	.section	.nv.constant0.triton_poi_fused__native_batch_norm_legit_no_training_relu_3,"a",@progbits
	.sectionflags	@""
	.align	4
.nv.constant0.triton_poi_fused__native_batch_norm_legit_no_training_relu_3:
	.zero		584
